//
// Generated by NVIDIA NVVM Compiler
//
// Compiler Build ID: CL-36424714
// Cuda compilation tools, release 13.0, V13.0.88
// Based on NVVM 20.0.0
//

.version 9.0
.target sm_100
.address_size 64

	// .globl	_Z15Jacobi_IteratorPfS_

.visible .entry _Z15Jacobi_IteratorPfS_(
	.param .u64 .ptr .align 1 _Z15Jacobi_IteratorPfS__param_0,
	.param .u64 .ptr .align 1 _Z15Jacobi_IteratorPfS__param_1
)
{
	.reg .pred 	%p<8>;
	.reg .b32 	%r<16>;
	.reg .b32 	%f<25>;
	.reg .b64 	%rd<30>;

	ld.param.u64 	%rd3, [_Z15Jacobi_IteratorPfS__param_0];
	ld.param.u64 	%rd2, [_Z15Jacobi_IteratorPfS__param_1];
	cvta.to.global.u64 	%rd1, %rd3;
	mov.u32 	%r3, %ctaid.x;
	mov.u32 	%r4, %ntid.x;
	mov.u32 	%r5, %tid.x;
	mad.lo.s32 	%r1, %r3, %r4, %r5;
	mov.u32 	%r6, %ctaid.y;
	mov.u32 	%r7, %ntid.y;
	mov.u32 	%r8, %tid.y;
	mad.lo.s32 	%r9, %r6, %r7, %r8;
	setp.gt.s32 	%p1, %r1, 99;
	setp.gt.u32 	%p2, %r9, 99;
	or.pred  	%p3, %p1, %p2;
	@%p3 bra 	$L__BB0_8;
	setp.eq.s32 	%p4, %r1, 99;
	mov.f32 	%f20, 0f42200000;
	@%p4 bra 	$L__BB0_3;
	mad.lo.s32 	%r10, %r1, 100, 100;
	cvt.s64.s32 	%rd4, %r10;
	cvt.u64.u32 	%rd5, %r9;
	add.s64 	%rd6, %rd4, %rd5;
	shl.b64 	%rd7, %rd6, 2;
	add.s64 	%rd8, %rd1, %rd7;
	ld.global.f32 	%f20, [%rd8];
	setp.eq.s32 	%p5, %r1, 0;
	mov.f32 	%f21, 0f41200000;
	@%p5 bra 	$L__BB0_4;
$L__BB0_3:
	mad.lo.s32 	%r11, %r1, 100, -100;
	cvt.s64.s32 	%rd9, %r11;
	cvt.u64.u32 	%rd10, %r9;
	add.s64 	%rd11, %rd9, %rd10;
	shl.b64 	%rd12, %rd11, 2;
	add.s64 	%rd13, %rd1, %rd12;
	ld.global.f32 	%f21, [%rd13];
$L__BB0_4:
	setp.eq.s32 	%p6, %r9, 0;
	mov.f32 	%f23, 0f41F00000;
	@%p6 bra 	$L__BB0_6;
	mul.lo.s32 	%r12, %r1, 100;
	cvt.s64.s32 	%rd14, %r12;
	add.s32 	%r13, %r9, -1;
	cvt.u64.u32 	%rd15, %r13;
	add.s64 	%rd16, %rd14, %rd15;
	shl.b64 	%rd17, %rd16, 2;
	add.s64 	%rd18, %rd1, %rd17;
	ld.global.f32 	%f23, [%rd18];
	setp.eq.s32 	%p7, %r9, 99;
	mov.f32 	%f24, 0f42480000;
	@%p7 bra 	$L__BB0_7;
$L__BB0_6:
	mul.lo.s32 	%r14, %r1, 100;
	cvt.s64.s32 	%rd19, %r14;
	cvt.u64.u32 	%rd20, %r9;
	add.s64 	%rd21, %rd19, %rd20;
	shl.b64 	%rd22, %rd21, 2;
	add.s64 	%rd23, %rd1, %rd22;
	ld.global.f32 	%f24, [%rd23+4];
$L__BB0_7:
	add.f32 	%f15, %f20, %f21;
	add.f32 	%f16, %f15, %f23;
	add.f32 	%f17, %f16, %f24;
	mul.f32 	%f18, %f17, 0f3E800000;
	mul.lo.s32 	%r15, %r1, 100;
	cvt.s64.s32 	%rd24, %r15;
	cvt.u64.u32 	%rd25, %r9;
	add.s64 	%rd26, %rd24, %rd25;
	cvta.to.global.u64 	%rd27, %rd2;
	shl.b64 	%rd28, %rd26, 2;
	add.s64 	%rd29, %rd27, %rd28;
	st.global.f32 	[%rd29], %f18;
$L__BB0_8:
	ret;

}


// ===== COMPILED SASS (sm_100) =====

	.target	sm_100

	.elftype	@"ET_EXEC"


//--------------------- .note.nv.tkinfo           --------------------------
	.section	.note.nv.tkinfo,"",@"SHT_NOTE"
	.sectionflags	@"SHF_NOTE_NV_TKINFO"
	.tkinfo
        /*0018*/ 	.word	0x00000002
        /*0030*/ 	.string	""
        /*0030*/ 	.string	"ptxas"
        /*0030*/ 	.string	"Cuda compilation tools, release 13.0, V13.0.88"
        /*0030*/ 	.string	"Build cuda_13.0.r13.0/compiler.36424714_0"
        /*0030*/ 	.string	"-arch sm_100 -m 64 "



//--------------------- .note.nv.cuinfo           --------------------------
	.section	.note.nv.cuinfo,"",@"SHT_NOTE"
	.sectionflags	@"SHF_NOTE_NV_CUINFO"
        /*0018*/ 	.short	0x0002
        /*001a*/ 	.short	0x0064
        /*001c*/ 	.short	0x0082
	.zero		2


//--------------------- .nv.info                  --------------------------
	.section	.nv.info,"",@"SHT_CUDA_INFO"
	.align	4


	//----- nvinfo : EIATTR_REGCOUNT
	.align		4
        /*0000*/ 	.byte	0x04, 0x2f
        /*0002*/ 	.short	(.L_1 - .L_0)
	.align		4
.L_0:
        /*0004*/ 	.word	index@(_Z15Jacobi_IteratorPfS_)
        /*0008*/ 	.word	0x0000000f


	//----- nvinfo : EIATTR_FRAME_SIZE
	.align		4
.L_1:
        /*000c*/ 	.byte	0x04, 0x11
        /*000e*/ 	.short	(.L_3 - .L_2)
	.align		4
.L_2:
        /*0010*/ 	.word	index@(_Z15Jacobi_IteratorPfS_)
        /*0014*/ 	.word	0x00000000


	//----- nvinfo : EIATTR_MIN_STACK_SIZE
	.align		4
.L_3:
        /*0018*/ 	.byte	0x04, 0x12
        /*001a*/ 	.short	(.L_5 - .L_4)
	.align		4
.L_4:
        /*001c*/ 	.word	index@(_Z15Jacobi_IteratorPfS_)
        /*0020*/ 	.word	0x00000000
.L_5:


//--------------------- .nv.compat                --------------------------
	.section	.nv.compat,"",@"SHT_CUDA_COMPAT_INFO"
	.align	4
        /*0000*/ 	.byte	0x02, 0x09, 0x00, 0x00, 0x02, 0x02, 0x01, 0x00, 0x02, 0x05, 0x05, 0x00, 0x03, 0x07, 0x01, 0x01
        /*0010*/ 	.byte	0x02, 0x03, 0x00, 0x00, 0x02, 0x06, 0x01, 0x00, 0x04, 0x0b, 0x08, 0x00, 0x09, 0x00, 0x00, 0x00
        /*0020*/ 	.byte	0x00, 0x00, 0x00, 0x00


//--------------------- .nv.info._Z15Jacobi_IteratorPfS_ --------------------------
	.section	.nv.info._Z15Jacobi_IteratorPfS_,"",@"SHT_CUDA_INFO"
	.sectionflags	@""
	.align	4


	//----- nvinfo : EIATTR_CUDA_API_VERSION
	.align		4
        /*0000*/ 	.byte	0x04, 0x37
        /*0002*/ 	.short	(.L_7 - .L_6)
.L_6:
        /*0004*/ 	.word	0x00000082


	//----- nvinfo : EIATTR_KPARAM_INFO
	.align		4
.L_7:
        /*0008*/ 	.byte	0x04, 0x17
        /*000a*/ 	.short	(.L_9 - .L_8)
.L_8:
        /*000c*/ 	.word	0x00000000
        /*0010*/ 	.short	0x0001
        /*0012*/ 	.short	0x0008
        /*0014*/ 	.byte	0x00, 0xf5, 0x21, 0x00


	//----- nvinfo : EIATTR_KPARAM_INFO
	.align		4
.L_9:
        /*0018*/ 	.byte	0x04, 0x17
        /*001a*/ 	.short	(.L_11 - .L_10)
.L_10:
        /*001c*/ 	.word	0x00000000
        /*0020*/ 	.short	0x0000
        /*0022*/ 	.short	0x0000
        /*0024*/ 	.byte	0x00, 0xf5, 0x21, 0x00


	//----- nvinfo : EIATTR_SPARSE_MMA_MASK
	.align		4
.L_11:
        /*0028*/ 	.byte	0x03, 0x50
        /*002a*/ 	.short	0x0000


	//----- nvinfo : EIATTR_MAXREG_COUNT
	.align		4
        /*002c*/ 	.byte	0x03, 0x1b
        /*002e*/ 	.short	0x00ff


	//----- nvinfo : EIATTR_MERCURY_ISA_VERSION
	.align		4
        /*0030*/ 	.byte	0x03, 0x5f
        /*0032*/ 	.short	0x0101


	//----- nvinfo : EIATTR_VRC_CTA_INIT_COUNT
	.align		4
        /*0034*/ 	.byte	0x02, 0x4a
	.zero		1
	.zero		1


	//----- nvinfo : EIATTR_EXIT_INSTR_OFFSETS
	.align		4
        /*0038*/ 	.byte	0x04, 0x1c
        /*003a*/ 	.short	(.L_13 - .L_12)


	//   ....[0]....
.L_12:
        /*003c*/ 	.word	0x000000b0


	//   ....[1]....
        /*0040*/ 	.word	0x00000520


	//----- nvinfo : EIATTR_CRS_STACK_SIZE
	.align		4
.L_13:
        /*0044*/ 	.byte	0x04, 0x1e
        /*0046*/ 	.short	(.L_15 - .L_14)
.L_14:
        /*0048*/ 	.word	0x00000000


	//----- nvinfo : EIATTR_CBANK_PARAM_SIZE
	.align		4
.L_15:
        /*004c*/ 	.byte	0x03, 0x19
        /*004e*/ 	.short	0x0010


	//----- nvinfo : EIATTR_PARAM_CBANK
	.align		4
        /*0050*/ 	.byte	0x04, 0x0a
        /*0052*/ 	.short	(.L_17 - .L_16)
	.align		4
.L_16:
        /*0054*/ 	.word	index@(.nv.constant0._Z15Jacobi_IteratorPfS_)
        /*0058*/ 	.short	0x0380
        /*005a*/ 	.short	0x0010


	//----- nvinfo : EIATTR_SW_WAR
	.align		4
.L_17:
        /*005c*/ 	.byte	0x04, 0x36
        /*005e*/ 	.short	(.L_19 - .L_18)
.L_18:
        /*0060*/ 	.word	0x00000008
.L_19:


//--------------------- .nv.callgraph             --------------------------
	.section	.nv.callgraph,"",@"SHT_CUDA_CALLGRAPH"
	.align	4
	.sectionentsize	8
	.align		4
        /*0000*/ 	.word	0x00000000
	.align		4
        /*0004*/ 	.word	0xffffffff
	.align		4
        /*0008*/ 	.word	0x00000000
	.align		4
        /*000c*/ 	.word	0xfffffffe
	.align		4
        /*0010*/ 	.word	0x00000000
	.align		4
        /*0014*/ 	.word	0xfffffffd
	.align		4
        /*0018*/ 	.word	0x00000000
	.align		4
        /*001c*/ 	.word	0xfffffffc


//--------------------- .text._Z15Jacobi_IteratorPfS_ --------------------------
	.section	.text._Z15Jacobi_IteratorPfS_,"ax",@progbits
	.align	128
        .global         _Z15Jacobi_IteratorPfS_
        .type           _Z15Jacobi_IteratorPfS_,@function
        .size           _Z15Jacobi_IteratorPfS_,(.L_x_9 - _Z15Jacobi_IteratorPfS_)
        .other          _Z15Jacobi_IteratorPfS_,@"STO_CUDA_ENTRY STV_DEFAULT"
_Z15Jacobi_IteratorPfS_:
.text._Z15Jacobi_IteratorPfS_:
[----:B------:R-:W-:Y:S01]  /*0000*/  LDC R1, c[0x0][0x37c] ;  /* 0x0000df00ff017b82 */ /* 0x000fe20000000800 */
[----:B------:R-:W0:Y:S07]  /*0010*/  S2R R5, SR_TID.Y ;  /* 0x0000000000057919 */ /* 0x000e2e0000002200 */
[----:B------:R-:W1:Y:S01]  /*0020*/  LDC R4, c[0x0][0x360] ;  /* 0x0000d800ff047b82 */ /* 0x000e620000000800 */
[----:B------:R-:W1:Y:S07]  /*0030*/  S2R R3, SR_TID.X ;  /* 0x0000000000037919 */ /* 0x000e6e0000002100 */
[----:B------:R-:W0:Y:S08]  /*0040*/  S2UR UR5, SR_CTAID.Y ;  /* 0x00000000000579c3 */ /* 0x000e300000002600 */
[----:B------:R-:W0:Y:S08]  /*0050*/  LDC R0, c[0x0][0x364] ;  /* 0x0000d900ff007b82 */ /* 0x000e300000000800 */
[----:B------:R-:W1:Y:S01]  /*0060*/  S2UR UR4, SR_CTAID.X ;  /* 0x00000000000479c3 */ /* 0x000e620000002500 */
[----:B0-----:R-:W-:-:S05]  /*0070*/  IMAD R0, R0, UR5, R5 ;  /* 0x0000000500007c24 */ /* 0x001fca000f8e0205 */
[----:B------:R-:W-:Y:S01]  /*0080*/  ISETP.GT.U32.AND P0, PT, R0, 0x63, PT ;  /* 0x000000630000780c */ /* 0x000fe20003f04070 */
[----:B-1----:R-:W-:-:S05]  /*0090*/  IMAD R4, R4, UR4, R3 ;  /* 0x0000000404047c24 */ /* 0x002fca000f8e0203 */
[----:B------:R-:W-:-:S13]  /*00a0*/  ISETP.GT.OR P0, PT, R4, 0x63, P0 ;  /* 0x000000630400780c */ /* 0x000fda0000704670 */
[----:B------:R-:W-:Y:S05]  /*00b0*/  @P0 EXIT ;  /* 0x000000000000094d */ /* 0x000fea0003800000 */
[----:B------:R-:W-:Y:S01]  /*00c0*/  ISETP.NE.AND P0, PT, R4, 0x63, PT ;  /* 0x000000630400780c */ /* 0x000fe20003f05270 */
[----:B------:R-:W-:Y:S01]  /*00d0*/  BSSY.RECONVERGENT B1, `(.L_x_0) ;  /* 0x000001e000017945 */ /* 0x000fe20003800200 */
[----:B------:R-:W0:Y:S03]  /*00e0*/  LDCU.64 UR4, c[0x0][0x358] ;  /* 0x00006b00ff0477ac */ /* 0x000e260008000a00 */
[----:B------:R-:W-:Y:S01]  /*00f0*/  BSSY.RELIABLE B0, `(.L_x_1) ;  /* 0x0000011000007945 */ /* 0x000fe20003800100 */
[----:B------:R-:W-:-:S07]  /*0100*/  IMAD.MOV.U32 R5, RZ, RZ, 0x42200000 ;  /* 0x42200000ff057424 */ /* 0x000fce00078e00ff */
[----:B------:R-:W-:Y:S05]  /*0110*/  @!P0 BRA `(.L_x_2) ;  /* 0x0000000000388947 */ /* 0x000fea0003800000 */
[----:B------:R-:W1:Y:S01]  /*0120*/  LDCU.64 UR6, c[0x0][0x380] ;  /* 0x00007000ff0677ac */ /* 0x000e620008000a00 */
[----:B------:R-:W-:-:S04]  /*0130*/  IMAD.MOV.U32 R3, RZ, RZ, 0x64 ;  /* 0x00000064ff037424 */ /* 0x000fc800078e00ff */
[----:B------:R-:W-:-:S05]  /*0140*/  IMAD R3, R4, R3, 0x64 ;  /* 0x0000006404037424 */ /* 0x000fca00078e0203 */
[----:B------:R-:W-:-:S04]  /*0150*/  IADD3 R5, P0, PT, R0, R3, RZ ;  /* 0x0000000300057210 */ /* 0x000fc80007f1e0ff */
[----:B------:R-:W-:Y:S01]  /*0160*/  LEA.HI.X.SX32 R6, R3, RZ, 0x1, P0 ;  /* 0x000000ff03067211 */ /* 0x000fe200000f0eff */
[----:B-1----:R-:W-:Y:S02]  /*0170*/  IMAD.U32 R12, RZ, RZ, UR6 ;  /* 0x00000006ff0c7e24 */ /* 0x002fe4000f8e00ff */
[----:B------:R-:W-:-:S03]  /*0180*/  IMAD.U32 R11, RZ, RZ, UR7 ;  /* 0x00000007ff0b7e24 */ /* 0x000fc6000f8e00ff */
[----:B------:R-:W-:-:S04]  /*0190*/  LEA R2, P0, R5, R12, 0x2 ;  /* 0x0000000c05027211 */ /* 0x000fc800078010ff */
[----:B------:R-:W-:-:S05]  /*01a0*/  LEA.HI.X R3, R5, R11, R6, 0x2, P0 ;  /* 0x0000000b05037211 */ /* 0x000fca00000f1406 */
[----:B0-----:R1:W5:Y:S01]  /*01b0*/  LDG.E R5, desc[UR4][R2.64] ;  /* 0x0000000402057981 */ /* 0x001362000c1e1900 */
[----:B------:R-:W-:Y:S01]  /*01c0*/  ISETP.NE.AND P0, PT, R4, RZ, PT ;  /* 0x000000ff0400720c */ /* 0x000fe20003f05270 */
[----:B------:R-:W-:-:S12]  /*01d0*/  IMAD.MOV.U32 R6, RZ, RZ, 0x41200000 ;  /* 0x41200000ff067424 */ /* 0x000fd800078e00ff */
[----:B------:R-:W-:Y:S05]  /*01e0*/  @!P0 BREAK.RELIABLE B0 ;  /* 0x0000000000008942 */ /* 0x000fea0003800100 */
[----:B-1----:R-:W-:Y:S05]  /*01f0*/  @!P0 BRA `(.L_x_3) ;  /* 0x00000000002c8947 */ /* 0x002fea0003800000 */
.L_x_2:
[----:B0-----:R-:W-:Y:S05]  /*0200*/  BSYNC.RELIABLE B0 ;  /* 0x0000000000007941 */ /* 0x001fea0003800100 */
.L_x_1:
[----:B------:R-:W0:Y:S01]  /*0210*/  LDCU.64 UR6, c[0x0][0x380] ;  /* 0x00007000ff0677ac */ /* 0x000e220008000a00 */
[----:B------:R-:W-:-:S04]  /*0220*/  IMAD.MOV.U32 R3, RZ, RZ, 0x64 ;  /* 0x00000064ff037424 */ /* 0x000fc800078e00ff */
[----:B------:R-:W-:-:S05]  /*0230*/  IMAD R3, R4, R3, -0x64 ;  /* 0xffffff9c04037424 */ /* 0x000fca00078e0203 */
[----:B------:R-:W-:-:S04]  /*0240*/  IADD3 R6, P0, PT, R0, R3, RZ ;  /* 0x0000000300067210 */ /* 0x000fc80007f1e0ff */
[----:B------:R-:W-:Y:S01]  /*0250*/  LEA.HI.X.SX32 R3, R3, RZ, 0x1, P0 ;  /* 0x000000ff03037211 */ /* 0x000fe200000f0eff */
[----:B0-----:R-:W-:Y:S02]  /*0260*/  IMAD.U32 R12, RZ, RZ, UR6 ;  /* 0x00000006ff0c7e24 */ /* 0x001fe4000f8e00ff */
[----:B------:R-:W-:-:S03]  /*0270*/  IMAD.U32 R11, RZ, RZ, UR7 ;  /* 0x00000007ff0b7e24 */ /* 0x000fc6000f8e00ff */
[----:B------:R-:W-:-:S04]  /*0280*/  LEA R2, P0, R6, R12, 0x2 ;  /* 0x0000000c06027211 */ /* 0x000fc800078010ff */
[----:B------:R-:W-:-:S05]  /*0290*/  LEA.HI.X R3, R6, R11, R3, 0x2, P0 ;  /* 0x0000000b06037211 */ /* 0x000fca00000f1403 */
[----:B------:R0:W5:Y:S04]  /*02a0*/  LDG.E R6, desc[UR4][R2.64] ;  /* 0x0000000402067981 */ /* 0x000168000c1e1900 */
.L_x_3:
[----:B------:R-:W-:Y:S05]  /*02b0*/  BSYNC.RECONVERGENT B1 ;  /* 0x0000000000017941 */ /* 0x000fea0003800200 */
.L_x_0:
[----:B------:R-:W-:Y:S05]  /*02c0*/  WARPSYNC.ALL ;  /* 0x0000000000007948 */ /* 0x000fea0003800000 */
[----:B------:R-:W-:Y:S01]  /*02d0*/  ISETP.NE.AND P0, PT, R0, RZ, PT ;  /* 0x000000ff0000720c */ /* 0x000fe20003f05270 */
[----:B------:R-:W-:Y:S04]  /*02e0*/  BSSY.RECONVERGENT B1, `(.L_x_4) ;  /* 0x0000018000017945 */ /* 0x000fe80003800200 */
[----:B------:R-:W-:Y:S01]  /*02f0*/  BSSY.RELIABLE B2, `(.L_x_5) ;  /* 0x000000f000027945 */ /* 0x000fe20003800100 */
[----:B------:R-:W-:-:S07]  /*0300*/  IMAD.MOV.U32 R7, RZ, RZ, 0x41f00000 ;  /* 0x41f00000ff077424 */ /* 0x000fce00078e00ff */
[----:B------:R-:W-:Y:S05]  /*0310*/  @!P0 BRA `(.L_x_6) ;  /* 0x0000000000308947 */ /* 0x000fea0003800000 */
[----:B------:R-:W-:Y:S02]  /*0320*/  IMAD R9, R4, 0x64, RZ ;  /* 0x0000006404097824 */ /* 0x000fe400078e02ff */
[----:B0-----:R-:W-:-:S03]  /*0330*/  VIADD R2, R0, 0xffffffff ;  /* 0xffffffff00027836 */ /* 0x001fc60000000000 */
[----:B------:R-:W-:Y:S02]  /*0340*/  SHF.R.S32.HI R10, RZ, 0x1f, R9 ;  /* 0x0000001fff0a7819 */ /* 0x000fe40000011409 */
[----:B------:R-:W-:-:S05]  /*0350*/  IADD3 R3, P0, PT, R9, R2, RZ ;  /* 0x0000000209037210 */ /* 0x000fca0007f1e0ff */
[----:B------:R-:W-:Y:S01]  /*0360*/  IMAD.X R8, RZ, RZ, R10, P0 ;  /* 0x000000ffff087224 */ /* 0x000fe200000e060a */
[----:B------:R-:W-:-:S04]  /*0370*/  LEA R2, P0, R3, R12, 0x2 ;  /* 0x0000000c03027211 */ /* 0x000fc800078010ff */
[----:B------:R-:W-:-:S05]  /*0380*/  LEA.HI.X R3, R3, R11, R8, 0x2, P0 ;  /* 0x0000000b03037211 */ /* 0x000fca00000f1408 */
[----:B------:R1:W5:Y:S01]  /*0390*/  LDG.E R7, desc[UR4][R2.64] ;  /* 0x0000000402077981 */ /* 0x000362000c1e1900 */
[----:B------:R-:W-:Y:S01]  /*03a0*/  ISETP.NE.AND P0, PT, R0, 0x63, PT ;  /* 0x000000630000780c */ /* 0x000fe20003f05270 */
[----:B------:R-:W-:-:S12]  /*03b0*/  IMAD.MOV.U32 R8, RZ, RZ, 0x42480000 ;  /* 0x42480000ff087424 */ /* 0x000fd800078e00ff */
[----:B------:R-:W-:Y:S05]  /*03c0*/  @!P0 BREAK.RELIABLE B2 ;  /* 0x0000000000028942 */ /* 0x000fea0003800100 */
[----:B-1----:R-:W-:Y:S05]  /*03d0*/  @!P0 BRA `(.L_x_7) ;  /* 0x0000000000208947 */ /* 0x002fea0003800000 */
.L_x_6:
[----:B------:R-:W-:Y:S05]  /*03e0*/  BSYNC.RELIABLE B2 ;  /* 0x0000000000027941 */ /* 0x000fea0003800100 */
.L_x_5:
[----:B------:R-:W-:-:S05]  /*03f0*/  IMAD R9, R4, 0x64, RZ ;  /* 0x0000006404097824 */ /* 0x000fca00078e02ff */
[----:B0-----:R-:W-:Y:S02]  /*0400*/  IADD3 R3, P0, PT, R0, R9, RZ ;  /* 0x0000000900037210 */ /* 0x001fe40007f1e0ff */
[----:B------:R-:W-:Y:S02]  /*0410*/  SHF.R.S32.HI R10, RZ, 0x1f, R9 ;  /* 0x0000001fff0a7819 */ /* 0x000fe40000011409 */
[----:B------:R-:W-:-:S03]  /*0420*/  LEA R2, P1, R3, R12, 0x2 ;  /* 0x0000000c03027211 */ /* 0x000fc600078210ff */
[----:B------:R-:W-:-:S05]  /*0430*/  IMAD.X R4, RZ, RZ, R10, P0 ;  /* 0x000000ffff047224 */ /* 0x000fca00000e060a */
[----:B------:R-:W-:-:S05]  /*0440*/  LEA.HI.X R3, R3, R11, R4, 0x2, P1 ;  /* 0x0000000b03037211 */ /* 0x000fca00008f1404 */
[----:B------:R0:W5:Y:S02]  /*0450*/  LDG.E R8, desc[UR4][R2.64+0x4] ;  /* 0x0000040402087981 */ /* 0x000164000c1e1900 */
.L_x_7:
[----:B------:R-:W-:Y:S05]  /*0460*/  BSYNC.RECONVERGENT B1 ;  /* 0x0000000000017941 */ /* 0x000fea0003800200 */
.L_x_4:
[----:B------:R-:W-:Y:S05]  /*0470*/  WARPSYNC.ALL ;  /* 0x0000000000007948 */ /* 0x000fea0003800000 */
[----:B------:R-:W1:Y:S01]  /*0480*/  LDCU.64 UR6, c[0x0][0x388] ;  /* 0x00007100ff0677ac */ /* 0x000e620008000a00 */
[----:B-----5:R-:W-:Y:S01]  /*0490*/  FADD R6, R6, R5 ;  /* 0x0000000506067221 */ /* 0x020fe20000000000 */
[----:B------:R-:W-:-:S03]  /*04a0*/  IADD3 R0, P0, PT, R0, R9, RZ ;  /* 0x0000000900007210 */ /* 0x000fc60007f1e0ff */
[----:B------:R-:W-:Y:S02]  /*04b0*/  FADD R7, R6, R7 ;  /* 0x0000000706077221 */ /* 0x000fe40000000000 */
[----:B0-----:R-:W-:Y:S02]  /*04c0*/  IMAD.X R3, RZ, RZ, R10, P0 ;  /* 0x000000ffff037224 */ /* 0x001fe400000e060a */
[----:B------:R-:W-:-:S04]  /*04d0*/  FADD R7, R7, R8 ;  /* 0x0000000807077221 */ /* 0x000fc80000000000 */
[----:B------:R-:W-:Y:S01]  /*04e0*/  FMUL R7, R7, 0.25 ;  /* 0x3e80000007077820 */ /* 0x000fe20000400000 */
[----:B-1----:R-:W-:-:S04]  /*04f0*/  LEA R2, P0, R0, UR6, 0x2 ;  /* 0x0000000600027c11 */ /* 0x002fc8000f8010ff */
[----:B------:R-:W-:-:S05]  /*0500*/  LEA.HI.X R3, R0, UR7, R3, 0x2, P0 ;  /* 0x0000000700037c11 */ /* 0x000fca00080f1403 */
[----:B------:R-:W-:Y:S01]  /*0510*/  STG.E desc[UR4][R2.64], R7 ;  /* 0x0000000702007986 */ /* 0x000fe2000c101904 */
[----:B------:R-:W-:Y:S05]  /*0520*/  EXIT ;  /* 0x000000000000794d */ /* 0x000fea0003800000 */
.L_x_8:
[----:B------:R-:W-:-:S00]  /*0530*/  BRA `(.L_x_8) ;  /* 0xfffffffc00fc7947 */ /* 0x000fc0000383ffff */
[----:B------:R-:W-:-:S00]  /*0540*/  NOP ;  /* 0x0000000000007918 */ /* 0x000fc00000000000 */
        /* <DEDUP_REMOVED lines=11> */
.L_x_9:


//--------------------- .nv.shared.reserved.0     --------------------------
	.section	.nv.shared.reserved.0,"aw",@nobits
	.weak		__nv_reservedSMEM_offset_0_alias
	.size		__nv_reservedSMEM_offset_0_alias, 0, 64
	.other		__nv_reservedSMEM_offset_0_alias,@"STO_CUDA_RESERVED_SHARED STV_DEFAULT"
__nv_reservedSMEM_offset_0_alias:
	.zero		0
	.zero		64


//--------------------- .nv.constant0._Z15Jacobi_IteratorPfS_ --------------------------
	.section	.nv.constant0._Z15Jacobi_IteratorPfS_,"a",@progbits
	.sectionflags	@""
	.align	4
.nv.constant0._Z15Jacobi_IteratorPfS_:
	.zero		912


//--------------------- SYMBOLS --------------------------

	.type		.nv.reservedSmem.offset0,@object
	.size		.nv.reservedSmem.offset0,0x4
